//
// Generated by NVIDIA NVVM Compiler
//
// Compiler Build ID: CL-36424714
// Cuda compilation tools, release 13.0, V13.0.88
// Based on NVVM 20.0.0
//

.version 9.0
.target sm_100
.address_size 64

	// .globl	_Z16mean_int8_kernelPKaPfi

.visible .entry _Z16mean_int8_kernelPKaPfi(
	.param .u64 .ptr .align 1 _Z16mean_int8_kernelPKaPfi_param_0,
	.param .u64 .ptr .align 1 _Z16mean_int8_kernelPKaPfi_param_1,
	.param .u32 _Z16mean_int8_kernelPKaPfi_param_2
)
{
	.reg .pred 	%p<2>;
	.reg .b16 	%rs<2>;
	.reg .b32 	%r<6>;
	.reg .b32 	%f<3>;
	.reg .b64 	%rd<7>;

	ld.param.u64 	%rd1, [_Z16mean_int8_kernelPKaPfi_param_0];
	ld.param.u64 	%rd2, [_Z16mean_int8_kernelPKaPfi_param_1];
	ld.param.u32 	%r2, [_Z16mean_int8_kernelPKaPfi_param_2];
	mov.u32 	%r3, %ctaid.x;
	mov.u32 	%r4, %ntid.x;
	mov.u32 	%r5, %tid.x;
	mad.lo.s32 	%r1, %r3, %r4, %r5;
	setp.ge.s32 	%p1, %r1, %r2;
	@%p1 bra 	$L__BB0_2;
	cvta.to.global.u64 	%rd3, %rd1;
	cvta.to.global.u64 	%rd4, %rd2;
	cvt.s64.s32 	%rd5, %r1;
	add.s64 	%rd6, %rd3, %rd5;
	ld.global.s8 	%rs1, [%rd6];
	cvt.rn.f32.s16 	%f1, %rs1;
	atom.global.add.f32 	%f2, [%rd4], %f1;
$L__BB0_2:
	ret;

}


// ===== COMPILED SASS (sm_100) =====

	.target	sm_100

	.elftype	@"ET_EXEC"


//--------------------- .note.nv.tkinfo           --------------------------
	.section	.note.nv.tkinfo,"",@"SHT_NOTE"
	.sectionflags	@"SHF_NOTE_NV_TKINFO"
	.tkinfo
        /*0018*/ 	.word	0x00000002
        /*0030*/ 	.string	""
        /*0030*/ 	.string	"ptxas"
        /*0030*/ 	.string	"Cuda compilation tools, release 13.0, V13.0.88"
        /*0030*/ 	.string	"Build cuda_13.0.r13.0/compiler.36424714_0"
        /*0030*/ 	.string	"-arch sm_100 -m 64 "



//--------------------- .note.nv.cuinfo           --------------------------
	.section	.note.nv.cuinfo,"",@"SHT_NOTE"
	.sectionflags	@"SHF_NOTE_NV_CUINFO"
        /*0018*/ 	.short	0x0002
        /*001a*/ 	.short	0x0064
        /*001c*/ 	.short	0x0082
	.zero		2


//--------------------- .nv.info                  --------------------------
	.section	.nv.info,"",@"SHT_CUDA_INFO"
	.align	4


	//----- nvinfo : EIATTR_REGCOUNT
	.align		4
        /*0000*/ 	.byte	0x04, 0x2f
        /*0002*/ 	.short	(.L_1 - .L_0)
	.align		4
.L_0:
        /*0004*/ 	.word	index@(_Z16mean_int8_kernelPKaPfi)
        /*0008*/ 	.word	0x0000000a


	//----- nvinfo : EIATTR_FRAME_SIZE
	.align		4
.L_1:
        /*000c*/ 	.byte	0x04, 0x11
        /*000e*/ 	.short	(.L_3 - .L_2)
	.align		4
.L_2:
        /*0010*/ 	.word	index@(_Z16mean_int8_kernelPKaPfi)
        /*0014*/ 	.word	0x00000000


	//----- nvinfo : EIATTR_MIN_STACK_SIZE
	.align		4
.L_3:
        /*0018*/ 	.byte	0x04, 0x12
        /*001a*/ 	.short	(.L_5 - .L_4)
	.align		4
.L_4:
        /*001c*/ 	.word	index@(_Z16mean_int8_kernelPKaPfi)
        /*0020*/ 	.word	0x00000000
.L_5:


//--------------------- .nv.compat                --------------------------
	.section	.nv.compat,"",@"SHT_CUDA_COMPAT_INFO"
	.align	4
        /*0000*/ 	.byte	0x02, 0x09, 0x00, 0x00, 0x02, 0x02, 0x01, 0x00, 0x02, 0x05, 0x05, 0x00, 0x03, 0x07, 0x01, 0x01
        /*0010*/ 	.byte	0x02, 0x03, 0x00, 0x00, 0x02, 0x06, 0x01, 0x00, 0x04, 0x0b, 0x08, 0x00, 0x09, 0x00, 0x00, 0x00
        /*0020*/ 	.byte	0x00, 0x00, 0x00, 0x00


//--------------------- .nv.info._Z16mean_int8_kernelPKaPfi --------------------------
	.section	.nv.info._Z16mean_int8_kernelPKaPfi,"",@"SHT_CUDA_INFO"
	.sectionflags	@""
	.align	4


	//----- nvinfo : EIATTR_CUDA_API_VERSION
	.align		4
        /*0000*/ 	.byte	0x04, 0x37
        /*0002*/ 	.short	(.L_7 - .L_6)
.L_6:
        /*0004*/ 	.word	0x00000082


	//----- nvinfo : EIATTR_KPARAM_INFO
	.align		4
.L_7:
        /*0008*/ 	.byte	0x04, 0x17
        /*000a*/ 	.short	(.L_9 - .L_8)
.L_8:
        /*000c*/ 	.word	0x00000000
        /*0010*/ 	.short	0x0002
        /*0012*/ 	.short	0x0010
        /*0014*/ 	.byte	0x00, 0xf0, 0x11, 0x00


	//----- nvinfo : EIATTR_KPARAM_INFO
	.align		4
.L_9:
        /*0018*/ 	.byte	0x04, 0x17
        /*001a*/ 	.short	(.L_11 - .L_10)
.L_10:
        /*001c*/ 	.word	0x00000000
        /*0020*/ 	.short	0x0001
        /*0022*/ 	.short	0x0008
        /*0024*/ 	.byte	0x00, 0xf5, 0x21, 0x00


	//----- nvinfo : EIATTR_KPARAM_INFO
	.align		4
.L_11:
        /*0028*/ 	.byte	0x04, 0x17
        /*002a*/ 	.short	(.L_13 - .L_12)
.L_12:
        /*002c*/ 	.word	0x00000000
        /*0030*/ 	.short	0x0000
        /*0032*/ 	.short	0x0000
        /*0034*/ 	.byte	0x00, 0xf5, 0x21, 0x00


	//----- nvinfo : EIATTR_SPARSE_MMA_MASK
	.align		4
.L_13:
        /*0038*/ 	.byte	0x03, 0x50
        /*003a*/ 	.short	0x0000


	//----- nvinfo : EIATTR_MAXREG_COUNT
	.align		4
        /*003c*/ 	.byte	0x03, 0x1b
        /*003e*/ 	.short	0x00ff


	//----- nvinfo : EIATTR_MERCURY_ISA_VERSION
	.align		4
        /*0040*/ 	.byte	0x03, 0x5f
        /*0042*/ 	.short	0x0101


	//----- nvinfo : EIATTR_VRC_CTA_INIT_COUNT
	.align		4
        /*0044*/ 	.byte	0x02, 0x4a
	.zero		1
	.zero		1


	//----- nvinfo : EIATTR_EXIT_INSTR_OFFSETS
	.align		4
        /*0048*/ 	.byte	0x04, 0x1c
        /*004a*/ 	.short	(.L_15 - .L_14)


	//   ....[0]....
.L_14:
        /*004c*/ 	.word	0x00000070


	//   ....[1]....
        /*0050*/ 	.word	0x00000100


	//----- nvinfo : EIATTR_CBANK_PARAM_SIZE
	.align		4
.L_15:
        /*0054*/ 	.byte	0x03, 0x19
        /*0056*/ 	.short	0x0014


	//----- nvinfo : EIATTR_PARAM_CBANK
	.align		4
        /*0058*/ 	.byte	0x04, 0x0a
        /*005a*/ 	.short	(.L_17 - .L_16)
	.align		4
.L_16:
        /*005c*/ 	.word	index@(.nv.constant0._Z16mean_int8_kernelPKaPfi)
        /*0060*/ 	.short	0x0380
        /*0062*/ 	.short	0x0014


	//----- nvinfo : EIATTR_SW_WAR
	.align		4
.L_17:
        /*0064*/ 	.byte	0x04, 0x36
        /*0066*/ 	.short	(.L_19 - .L_18)
.L_18:
        /*0068*/ 	.word	0x00000008
.L_19:


//--------------------- .nv.callgraph             --------------------------
	.section	.nv.callgraph,"",@"SHT_CUDA_CALLGRAPH"
	.align	4
	.sectionentsize	8
	.align		4
        /*0000*/ 	.word	0x00000000
	.align		4
        /*0004*/ 	.word	0xffffffff
	.align		4
        /*0008*/ 	.word	0x00000000
	.align		4
        /*000c*/ 	.word	0xfffffffe
	.align		4
        /*0010*/ 	.word	0x00000000
	.align		4
        /*0014*/ 	.word	0xfffffffd
	.align		4
        /*0018*/ 	.word	0x00000000
	.align		4
        /*001c*/ 	.word	0xfffffffc


//--------------------- .text._Z16mean_int8_kernelPKaPfi --------------------------
	.section	.text._Z16mean_int8_kernelPKaPfi,"ax",@progbits
	.align	128
        .global         _Z16mean_int8_kernelPKaPfi
        .type           _Z16mean_int8_kernelPKaPfi,@function
        .size           _Z16mean_int8_kernelPKaPfi,(.L_x_1 - _Z16mean_int8_kernelPKaPfi)
        .other          _Z16mean_int8_kernelPKaPfi,@"STO_CUDA_ENTRY STV_DEFAULT"
_Z16mean_int8_kernelPKaPfi:
.text._Z16mean_int8_kernelPKaPfi:
[----:B------:R-:W-:Y:S01]  /*0000*/  LDC R1, c[0x0][0x37c] ;  /* 0x0000df00ff017b82 */ /* 0x000fe20000000800 */
[----:B------:R-:W0:Y:S07]  /*0010*/  S2R R3, SR_TID.X ;  /* 0x0000000000037919 */ /* 0x000e2e0000002100 */
[----:B------:R-:W0:Y:S01]  /*0020*/  S2UR UR4, SR_CTAID.X ;  /* 0x00000000000479c3 */ /* 0x000e220000002500 */
[----:B------:R-:W1:Y:S07]  /*0030*/  LDCU UR5, c[0x0][0x390] ;  /* 0x00007200ff0577ac */ /* 0x000e6e0008000800 */
[----:B------:R-:W0:Y:S02]  /*0040*/  LDC R0, c[0x0][0x360] ;  /* 0x0000d800ff007b82 */ /* 0x000e240000000800 */
[----:B0-----:R-:W-:-:S05]  /*0050*/  IMAD R0, R0, UR4, R3 ;  /* 0x0000000400007c24 */ /* 0x001fca000f8e0203 */
[----:B-1----:R-:W-:-:S13]  /*0060*/  ISETP.GE.AND P0, PT, R0, UR5, PT ;  /* 0x0000000500007c0c */ /* 0x002fda000bf06270 */
[----:B------:R-:W-:Y:S05]  /*0070*/  @P0 EXIT ;  /* 0x000000000000094d */ /* 0x000fea0003800000 */
[----:B------:R-:W0:Y:S01]  /*0080*/  LDCU.64 UR6, c[0x0][0x380] ;  /* 0x00007000ff0677ac */ /* 0x000e220008000a00 */
[----:B------:R-:W1:Y:S01]  /*0090*/  LDCU.64 UR4, c[0x0][0x358] ;  /* 0x00006b00ff0477ac */ /* 0x000e620008000a00 */
[----:B0-----:R-:W-:-:S04]  /*00a0*/  IADD3 R4, P0, PT, R0, UR6, RZ ;  /* 0x0000000600047c10 */ /* 0x001fc8000ff1e0ff */
[----:B------:R-:W-:-:S05]  /*00b0*/  LEA.HI.X.SX32 R5, R0, UR7, 0x1, P0 ;  /* 0x0000000700057c11 */ /* 0x000fca00080f0eff */
[----:B-1----:R-:W2:Y:S01]  /*00c0*/  LDG.E.S8 R4, desc[UR4][R4.64] ;  /* 0x0000000404047981 */ /* 0x002ea2000c1e1300 */
[----:B------:R-:W0:Y:S01]  /*00d0*/  LDC.64 R2, c[0x0][0x388] ;  /* 0x0000e200ff027b82 */ /* 0x000e220000000a00 */
[----:B--2---:R-:W0:Y:S02]  /*00e0*/  I2F.S16 R7, R4 ;  /* 0x0000000400077306 */ /* 0x004e240000101400 */
[----:B0-----:R-:W-:Y:S01]  /*00f0*/  REDG.E.ADD.F32.FTZ.RN.STRONG.GPU desc[UR4][R2.64], R7 ;  /* 0x00000007020079a6 */ /* 0x001fe2000c12f304 */
[----:B------:R-:W-:Y:S05]  /*0100*/  EXIT ;  /* 0x000000000000794d */ /* 0x000fea0003800000 */
.L_x_0:
[----:B------:R-:W-:-:S00]  /*0110*/  BRA `(.L_x_0) ;  /* 0xfffffffc00fc7947 */ /* 0x000fc0000383ffff */
[----:B------:R-:W-:-:S00]  /*0120*/  NOP ;  /* 0x0000000000007918 */ /* 0x000fc00000000000 */
        /* <DEDUP_REMOVED lines=13> */
.L_x_1:


//--------------------- .nv.shared.reserved.0     --------------------------
	.section	.nv.shared.reserved.0,"aw",@nobits
	.weak		__nv_reservedSMEM_offset_0_alias
	.size		__nv_reservedSMEM_offset_0_alias, 0, 64
	.other		__nv_reservedSMEM_offset_0_alias,@"STO_CUDA_RESERVED_SHARED STV_DEFAULT"
__nv_reservedSMEM_offset_0_alias:
	.zero		0
	.zero		64


//--------------------- .nv.constant0._Z16mean_int8_kernelPKaPfi --------------------------
	.section	.nv.constant0._Z16mean_int8_kernelPKaPfi,"a",@progbits
	.sectionflags	@""
	.align	4
.nv.constant0._Z16mean_int8_kernelPKaPfi:
	.zero		916


//--------------------- SYMBOLS --------------------------

	.type		.nv.reservedSmem.offset0,@object
	.size		.nv.reservedSmem.offset0,0x4
